//
// Generated by NVIDIA NVVM Compiler
//
// Compiler Build ID: CL-36424714
// Cuda compilation tools, release 13.0, V13.0.88
// Based on NVVM 20.0.0
//

.version 9.0
.target sm_100
.address_size 64

	// .globl	_Z6d_pushPffi

.visible .entry _Z6d_pushPffi(
	.param .u64 .ptr .align 1 _Z6d_pushPffi_param_0,
	.param .f32 _Z6d_pushPffi_param_1,
	.param .u32 _Z6d_pushPffi_param_2
)
{
	.reg .pred 	%p<39>;
	.reg .b32 	%r<23>;
	.reg .b32 	%f<99>;
	.reg .b64 	%rd<16>;

	ld.param.u64 	%rd10, [_Z6d_pushPffi_param_0];
	ld.param.f32 	%f66, [_Z6d_pushPffi_param_1];
	ld.param.u32 	%r16, [_Z6d_pushPffi_param_2];
	cvta.to.global.u64 	%rd1, %rd10;
	setp.lt.s32 	%p1, %r16, 1;
	@%p1 bra 	$L__BB0_71;
	and.b32  	%r1, %r16, 15;
	setp.lt.u32 	%p2, %r16, 16;
	mov.b32 	%r20, 0;
	@%p2 bra 	$L__BB0_36;
	and.b32  	%r20, %r16, 2147483632;
	neg.s32 	%r18, %r20;
	add.s64 	%rd14, %rd1, 32;
$L__BB0_3:
	.pragma "nounroll";
	ld.global.f32 	%f2, [%rd14+-32];
	setp.geu.f32 	%p3, %f66, %f2;
	@%p3 bra 	$L__BB0_5;
	st.global.f32 	[%rd14+-32], %f66;
	mov.f32 	%f66, %f2;
$L__BB0_5:
	ld.global.f32 	%f4, [%rd14+-28];
	setp.geu.f32 	%p4, %f66, %f4;
	@%p4 bra 	$L__BB0_7;
	st.global.f32 	[%rd14+-28], %f66;
	mov.f32 	%f66, %f4;
$L__BB0_7:
	ld.global.f32 	%f6, [%rd14+-24];
	setp.geu.f32 	%p5, %f66, %f6;
	@%p5 bra 	$L__BB0_9;
	st.global.f32 	[%rd14+-24], %f66;
	mov.f32 	%f66, %f6;
$L__BB0_9:
	ld.global.f32 	%f8, [%rd14+-20];
	setp.geu.f32 	%p6, %f66, %f8;
	@%p6 bra 	$L__BB0_11;
	st.global.f32 	[%rd14+-20], %f66;
	mov.f32 	%f66, %f8;
$L__BB0_11:
	ld.global.f32 	%f10, [%rd14+-16];
	setp.geu.f32 	%p7, %f66, %f10;
	@%p7 bra 	$L__BB0_13;
	st.global.f32 	[%rd14+-16], %f66;
	mov.f32 	%f66, %f10;
$L__BB0_13:
	ld.global.f32 	%f12, [%rd14+-12];
	setp.geu.f32 	%p8, %f66, %f12;
	@%p8 bra 	$L__BB0_15;
	st.global.f32 	[%rd14+-12], %f66;
	mov.f32 	%f66, %f12;
$L__BB0_15:
	ld.global.f32 	%f14, [%rd14+-8];
	setp.geu.f32 	%p9, %f66, %f14;
	@%p9 bra 	$L__BB0_17;
	st.global.f32 	[%rd14+-8], %f66;
	mov.f32 	%f66, %f14;
$L__BB0_17:
	ld.global.f32 	%f16, [%rd14+-4];
	setp.geu.f32 	%p10, %f66, %f16;
	@%p10 bra 	$L__BB0_19;
	st.global.f32 	[%rd14+-4], %f66;
	mov.f32 	%f66, %f16;
$L__BB0_19:
	ld.global.f32 	%f18, [%rd14];
	setp.geu.f32 	%p11, %f66, %f18;
	@%p11 bra 	$L__BB0_21;
	st.global.f32 	[%rd14], %f66;
	mov.f32 	%f66, %f18;
$L__BB0_21:
	ld.global.f32 	%f20, [%rd14+4];
	setp.geu.f32 	%p12, %f66, %f20;
	@%p12 bra 	$L__BB0_23;
	st.global.f32 	[%rd14+4], %f66;
	mov.f32 	%f66, %f20;
$L__BB0_23:
	ld.global.f32 	%f22, [%rd14+8];
	setp.geu.f32 	%p13, %f66, %f22;
	@%p13 bra 	$L__BB0_25;
	st.global.f32 	[%rd14+8], %f66;
	mov.f32 	%f66, %f22;
$L__BB0_25:
	ld.global.f32 	%f24, [%rd14+12];
	setp.geu.f32 	%p14, %f66, %f24;
	@%p14 bra 	$L__BB0_27;
	st.global.f32 	[%rd14+12], %f66;
	mov.f32 	%f66, %f24;
$L__BB0_27:
	ld.global.f32 	%f26, [%rd14+16];
	setp.geu.f32 	%p15, %f66, %f26;
	@%p15 bra 	$L__BB0_29;
	st.global.f32 	[%rd14+16], %f66;
	mov.f32 	%f66, %f26;
$L__BB0_29:
	ld.global.f32 	%f28, [%rd14+20];
	setp.geu.f32 	%p16, %f66, %f28;
	@%p16 bra 	$L__BB0_31;
	st.global.f32 	[%rd14+20], %f66;
	mov.f32 	%f66, %f28;
$L__BB0_31:
	ld.global.f32 	%f30, [%rd14+24];
	setp.geu.f32 	%p17, %f66, %f30;
	@%p17 bra 	$L__BB0_33;
	st.global.f32 	[%rd14+24], %f66;
	mov.f32 	%f66, %f30;
$L__BB0_33:
	ld.global.f32 	%f32, [%rd14+28];
	setp.geu.f32 	%p18, %f66, %f32;
	@%p18 bra 	$L__BB0_35;
	st.global.f32 	[%rd14+28], %f66;
	mov.f32 	%f66, %f32;
$L__BB0_35:
	add.s32 	%r18, %r18, 16;
	add.s64 	%rd14, %rd14, 64;
	setp.ne.s32 	%p19, %r18, 0;
	@%p19 bra 	$L__BB0_3;
$L__BB0_36:
	setp.eq.s32 	%p20, %r1, 0;
	@%p20 bra 	$L__BB0_71;
	and.b32  	%r7, %r16, 7;
	setp.lt.u32 	%p21, %r1, 8;
	@%p21 bra 	$L__BB0_55;
	mul.wide.u32 	%rd11, %r20, 4;
	add.s64 	%rd5, %rd1, %rd11;
	ld.global.f32 	%f35, [%rd5];
	setp.geu.f32 	%p22, %f66, %f35;
	@%p22 bra 	$L__BB0_40;
	st.global.f32 	[%rd5], %f66;
	mov.f32 	%f66, %f35;
$L__BB0_40:
	ld.global.f32 	%f37, [%rd5+4];
	setp.geu.f32 	%p23, %f66, %f37;
	@%p23 bra 	$L__BB0_42;
	st.global.f32 	[%rd5+4], %f66;
	mov.f32 	%f66, %f37;
$L__BB0_42:
	ld.global.f32 	%f39, [%rd5+8];
	setp.geu.f32 	%p24, %f66, %f39;
	@%p24 bra 	$L__BB0_44;
	st.global.f32 	[%rd5+8], %f66;
	mov.f32 	%f66, %f39;
$L__BB0_44:
	ld.global.f32 	%f41, [%rd5+12];
	setp.geu.f32 	%p25, %f66, %f41;
	@%p25 bra 	$L__BB0_46;
	st.global.f32 	[%rd5+12], %f66;
	mov.f32 	%f66, %f41;
$L__BB0_46:
	ld.global.f32 	%f43, [%rd5+16];
	setp.geu.f32 	%p26, %f66, %f43;
	@%p26 bra 	$L__BB0_48;
	st.global.f32 	[%rd5+16], %f66;
	mov.f32 	%f66, %f43;
$L__BB0_48:
	ld.global.f32 	%f45, [%rd5+20];
	setp.geu.f32 	%p27, %f66, %f45;
	@%p27 bra 	$L__BB0_50;
	st.global.f32 	[%rd5+20], %f66;
	mov.f32 	%f66, %f45;
$L__BB0_50:
	ld.global.f32 	%f47, [%rd5+24];
	setp.geu.f32 	%p28, %f66, %f47;
	@%p28 bra 	$L__BB0_52;
	st.global.f32 	[%rd5+24], %f66;
	mov.f32 	%f66, %f47;
$L__BB0_52:
	ld.global.f32 	%f49, [%rd5+28];
	setp.geu.f32 	%p29, %f66, %f49;
	@%p29 bra 	$L__BB0_54;
	st.global.f32 	[%rd5+28], %f66;
	mov.f32 	%f66, %f49;
$L__BB0_54:
	add.s32 	%r20, %r20, 8;
$L__BB0_55:
	setp.eq.s32 	%p30, %r7, 0;
	@%p30 bra 	$L__BB0_71;
	and.b32  	%r10, %r16, 3;
	setp.lt.u32 	%p31, %r7, 4;
	@%p31 bra 	$L__BB0_66;
	mul.wide.u32 	%rd12, %r20, 4;
	add.s64 	%rd6, %rd1, %rd12;
	ld.global.f32 	%f52, [%rd6];
	setp.geu.f32 	%p32, %f66, %f52;
	@%p32 bra 	$L__BB0_59;
	st.global.f32 	[%rd6], %f66;
	mov.f32 	%f66, %f52;
$L__BB0_59:
	ld.global.f32 	%f54, [%rd6+4];
	setp.geu.f32 	%p33, %f66, %f54;
	@%p33 bra 	$L__BB0_61;
	st.global.f32 	[%rd6+4], %f66;
	mov.f32 	%f66, %f54;
$L__BB0_61:
	ld.global.f32 	%f56, [%rd6+8];
	setp.geu.f32 	%p34, %f66, %f56;
	@%p34 bra 	$L__BB0_63;
	st.global.f32 	[%rd6+8], %f66;
	mov.f32 	%f66, %f56;
$L__BB0_63:
	ld.global.f32 	%f58, [%rd6+12];
	setp.geu.f32 	%p35, %f66, %f58;
	@%p35 bra 	$L__BB0_65;
	st.global.f32 	[%rd6+12], %f66;
	mov.f32 	%f66, %f58;
$L__BB0_65:
	add.s32 	%r20, %r20, 4;
$L__BB0_66:
	setp.eq.s32 	%p36, %r10, 0;
	@%p36 bra 	$L__BB0_71;
	mul.wide.u32 	%rd13, %r20, 4;
	add.s64 	%rd15, %rd1, %rd13;
	neg.s32 	%r22, %r10;
$L__BB0_68:
	.pragma "nounroll";
	ld.global.f32 	%f62, [%rd15];
	setp.geu.f32 	%p37, %f66, %f62;
	@%p37 bra 	$L__BB0_70;
	st.global.f32 	[%rd15], %f66;
	mov.f32 	%f66, %f62;
$L__BB0_70:
	add.s64 	%rd15, %rd15, 4;
	add.s32 	%r22, %r22, 1;
	setp.ne.s32 	%p38, %r22, 0;
	@%p38 bra 	$L__BB0_68;
$L__BB0_71:
	ret;

}
	// .globl	_Z5d_popPfS_ii
.visible .entry _Z5d_popPfS_ii(
	.param .u64 .ptr .align 1 _Z5d_popPfS_ii_param_0,
	.param .u64 .ptr .align 1 _Z5d_popPfS_ii_param_1,
	.param .u32 _Z5d_popPfS_ii_param_2,
	.param .u32 _Z5d_popPfS_ii_param_3
)
{
	.reg .pred 	%p<3>;
	.reg .b32 	%r<9>;
	.reg .b32 	%f<3>;
	.reg .b64 	%rd<7>;

	ld.param.u64 	%rd3, [_Z5d_popPfS_ii_param_0];
	ld.param.u64 	%rd2, [_Z5d_popPfS_ii_param_1];
	ld.param.u32 	%r3, [_Z5d_popPfS_ii_param_2];
	ld.param.u32 	%r4, [_Z5d_popPfS_ii_param_3];
	cvta.to.global.u64 	%rd1, %rd3;
	mov.u32 	%r5, %tid.x;
	mov.u32 	%r6, %ctaid.x;
	mov.u32 	%r7, %ntid.x;
	mad.lo.s32 	%r1, %r6, %r7, %r5;
	or.b32  	%r8, %r4, %r1;
	setp.ne.s32 	%p1, %r8, 0;
	@%p1 bra 	$L__BB1_2;
	cvta.to.global.u64 	%rd4, %rd2;
	ld.global.f32 	%f1, [%rd1];
	st.global.f32 	[%rd4], %f1;
$L__BB1_2:
	add.s32 	%r2, %r4, %r1;
	setp.ge.s32 	%p2, %r2, %r3;
	@%p2 bra 	$L__BB1_4;
	mul.wide.s32 	%rd5, %r2, 4;
	add.s64 	%rd6, %rd1, %rd5;
	ld.global.f32 	%f2, [%rd6+4];
	st.global.f32 	[%rd6], %f2;
$L__BB1_4:
	ret;

}


// ===== COMPILED SASS (sm_100) =====

	.target	sm_100

	.elftype	@"ET_EXEC"


//--------------------- .note.nv.tkinfo           --------------------------
	.section	.note.nv.tkinfo,"",@"SHT_NOTE"
	.sectionflags	@"SHF_NOTE_NV_TKINFO"
	.tkinfo
        /*0018*/ 	.word	0x00000002
        /*0030*/ 	.string	""
        /*0030*/ 	.string	"ptxas"
        /*0030*/ 	.string	"Cuda compilation tools, release 13.0, V13.0.88"
        /*0030*/ 	.string	"Build cuda_13.0.r13.0/compiler.36424714_0"
        /*0030*/ 	.string	"-arch sm_100 -m 64 "



//--------------------- .note.nv.cuinfo           --------------------------
	.section	.note.nv.cuinfo,"",@"SHT_NOTE"
	.sectionflags	@"SHF_NOTE_NV_CUINFO"
        /*0018*/ 	.short	0x0002
        /*001a*/ 	.short	0x0064
        /*001c*/ 	.short	0x0082
	.zero		2


//--------------------- .nv.info                  --------------------------
	.section	.nv.info,"",@"SHT_CUDA_INFO"
	.align	4


	//----- nvinfo : EIATTR_REGCOUNT
	.align		4
        /*0000*/ 	.byte	0x04, 0x2f
        /*0002*/ 	.short	(.L_1 - .L_0)
	.align		4
.L_0:
        /*0004*/ 	.word	index@(_Z6d_pushPffi)
        /*0008*/ 	.word	0x00000020


	//----- nvinfo : EIATTR_FRAME_SIZE
	.align		4
.L_1:
        /*000c*/ 	.byte	0x04, 0x11
        /*000e*/ 	.short	(.L_3 - .L_2)
	.align		4
.L_2:
        /*0010*/ 	.word	index@(_Z6d_pushPffi)
        /*0014*/ 	.word	0x00000000


	//----- nvinfo : EIATTR_REGCOUNT
	.align		4
.L_3:
        /*0018*/ 	.byte	0x04, 0x2f
        /*001a*/ 	.short	(.L_5 - .L_4)
	.align		4
.L_4:
        /*001c*/ 	.word	index@(_Z5d_popPfS_ii)
        /*0020*/ 	.word	0x00000008


	//----- nvinfo : EIATTR_FRAME_SIZE
	.align		4
.L_5:
        /*0024*/ 	.byte	0x04, 0x11
        /*0026*/ 	.short	(.L_7 - .L_6)
	.align		4
.L_6:
        /*0028*/ 	.word	index@(_Z5d_popPfS_ii)
        /*002c*/ 	.word	0x00000000


	//----- nvinfo : EIATTR_MIN_STACK_SIZE
	.align		4
.L_7:
        /*0030*/ 	.byte	0x04, 0x12
        /*0032*/ 	.short	(.L_9 - .L_8)
	.align		4
.L_8:
        /*0034*/ 	.word	index@(_Z5d_popPfS_ii)
        /*0038*/ 	.word	0x00000000


	//----- nvinfo : EIATTR_MIN_STACK_SIZE
	.align		4
.L_9:
        /*003c*/ 	.byte	0x04, 0x12
        /*003e*/ 	.short	(.L_11 - .L_10)
	.align		4
.L_10:
        /*0040*/ 	.word	index@(_Z6d_pushPffi)
        /*0044*/ 	.word	0x00000000
.L_11:


//--------------------- .nv.compat                --------------------------
	.section	.nv.compat,"",@"SHT_CUDA_COMPAT_INFO"
	.align	4
        /*0000*/ 	.byte	0x02, 0x09, 0x00, 0x00, 0x02, 0x02, 0x01, 0x00, 0x02, 0x05, 0x05, 0x00, 0x03, 0x07, 0x01, 0x01
        /*0010*/ 	.byte	0x02, 0x03, 0x00, 0x00, 0x02, 0x06, 0x01, 0x00, 0x04, 0x0b, 0x08, 0x00, 0x09, 0x00, 0x00, 0x00
        /*0020*/ 	.byte	0x00, 0x00, 0x00, 0x00


//--------------------- .nv.info._Z5d_popPfS_ii   --------------------------
	.section	.nv.info._Z5d_popPfS_ii,"",@"SHT_CUDA_INFO"
	.sectionflags	@""
	.align	4


	//----- nvinfo : EIATTR_CUDA_API_VERSION
	.align		4
        /*0000*/ 	.byte	0x04, 0x37
        /*0002*/ 	.short	(.L_13 - .L_12)
.L_12:
        /*0004*/ 	.word	0x00000082


	//----- nvinfo : EIATTR_KPARAM_INFO
	.align		4
.L_13:
        /*0008*/ 	.byte	0x04, 0x17
        /*000a*/ 	.short	(.L_15 - .L_14)
.L_14:
        /*000c*/ 	.word	0x00000000
        /*0010*/ 	.short	0x0003
        /*0012*/ 	.short	0x0014
        /*0014*/ 	.byte	0x00, 0xf0, 0x11, 0x00


	//----- nvinfo : EIATTR_KPARAM_INFO
	.align		4
.L_15:
        /*0018*/ 	.byte	0x04, 0x17
        /*001a*/ 	.short	(.L_17 - .L_16)
.L_16:
        /*001c*/ 	.word	0x00000000
        /*0020*/ 	.short	0x0002
        /*0022*/ 	.short	0x0010
        /*0024*/ 	.byte	0x00, 0xf0, 0x11, 0x00


	//----- nvinfo : EIATTR_KPARAM_INFO
	.align		4
.L_17:
        /*0028*/ 	.byte	0x04, 0x17
        /*002a*/ 	.short	(.L_19 - .L_18)
.L_18:
        /*002c*/ 	.word	0x00000000
        /*0030*/ 	.short	0x0001
        /*0032*/ 	.short	0x0008
        /*0034*/ 	.byte	0x00, 0xf5, 0x21, 0x00


	//----- nvinfo : EIATTR_KPARAM_INFO
	.align		4
.L_19:
        /*0038*/ 	.byte	0x04, 0x17
        /*003a*/ 	.short	(.L_21 - .L_20)
.L_20:
        /*003c*/ 	.word	0x00000000
        /*0040*/ 	.short	0x0000
        /*0042*/ 	.short	0x0000
        /*0044*/ 	.byte	0x00, 0xf5, 0x21, 0x00


	//----- nvinfo : EIATTR_SPARSE_MMA_MASK
	.align		4
.L_21:
        /*0048*/ 	.byte	0x03, 0x50
        /*004a*/ 	.short	0x0000


	//----- nvinfo : EIATTR_MAXREG_COUNT
	.align		4
        /*004c*/ 	.byte	0x03, 0x1b
        /*004e*/ 	.short	0x00ff


	//----- nvinfo : EIATTR_MERCURY_ISA_VERSION
	.align		4
        /*0050*/ 	.byte	0x03, 0x5f
        /*0052*/ 	.short	0x0101


	//----- nvinfo : EIATTR_VRC_CTA_INIT_COUNT
	.align		4
        /*0054*/ 	.byte	0x02, 0x4a
	.zero		1
	.zero		1


	//----- nvinfo : EIATTR_EXIT_INSTR_OFFSETS
	.align		4
        /*0058*/ 	.byte	0x04, 0x1c
        /*005a*/ 	.short	(.L_23 - .L_22)


	//   ....[0]....
.L_22:
        /*005c*/ 	.word	0x00000120


	//   ....[1]....
        /*0060*/ 	.word	0x00000170


	//----- nvinfo : EIATTR_CRS_STACK_SIZE
	.align		4
.L_23:
        /*0064*/ 	.byte	0x04, 0x1e
        /*0066*/ 	.short	(.L_25 - .L_24)
.L_24:
        /*0068*/ 	.word	0x00000000


	//----- nvinfo : EIATTR_CBANK_PARAM_SIZE
	.align		4
.L_25:
        /*006c*/ 	.byte	0x03, 0x19
        /*006e*/ 	.short	0x0018


	//----- nvinfo : EIATTR_PARAM_CBANK
	.align		4
        /*0070*/ 	.byte	0x04, 0x0a
        /*0072*/ 	.short	(.L_27 - .L_26)
	.align		4
.L_26:
        /*0074*/ 	.word	index@(.nv.constant0._Z5d_popPfS_ii)
        /*0078*/ 	.short	0x0380
        /*007a*/ 	.short	0x0018


	//----- nvinfo : EIATTR_SW_WAR
	.align		4
.L_27:
        /*007c*/ 	.byte	0x04, 0x36
        /*007e*/ 	.short	(.L_29 - .L_28)
.L_28:
        /*0080*/ 	.word	0x00000008
.L_29:


//--------------------- .nv.info._Z6d_pushPffi    --------------------------
	.section	.nv.info._Z6d_pushPffi,"",@"SHT_CUDA_INFO"
	.sectionflags	@""
	.align	4


	//----- nvinfo : EIATTR_CUDA_API_VERSION
	.align		4
        /*0000*/ 	.byte	0x04, 0x37
        /*0002*/ 	.short	(.L_31 - .L_30)
.L_30:
        /*0004*/ 	.word	0x00000082


	//----- nvinfo : EIATTR_KPARAM_INFO
	.align		4
.L_31:
        /*0008*/ 	.byte	0x04, 0x17
        /*000a*/ 	.short	(.L_33 - .L_32)
.L_32:
        /*000c*/ 	.word	0x00000000
        /*0010*/ 	.short	0x0002
        /*0012*/ 	.short	0x000c
        /*0014*/ 	.byte	0x00, 0xf0, 0x11, 0x00


	//----- nvinfo : EIATTR_KPARAM_INFO
	.align		4
.L_33:
        /*0018*/ 	.byte	0x04, 0x17
        /*001a*/ 	.short	(.L_35 - .L_34)
.L_34:
        /*001c*/ 	.word	0x00000000
        /*0020*/ 	.short	0x0001
        /*0022*/ 	.short	0x0008
        /*0024*/ 	.byte	0x00, 0xf0, 0x11, 0x00


	//----- nvinfo : EIATTR_KPARAM_INFO
	.align		4
.L_35:
        /*0028*/ 	.byte	0x04, 0x17
        /*002a*/ 	.short	(.L_37 - .L_36)
.L_36:
        /*002c*/ 	.word	0x00000000
        /*0030*/ 	.short	0x0000
        /*0032*/ 	.short	0x0000
        /*0034*/ 	.byte	0x00, 0xf5, 0x21, 0x00


	//----- nvinfo : EIATTR_SPARSE_MMA_MASK
	.align		4
.L_37:
        /*0038*/ 	.byte	0x03, 0x50
        /*003a*/ 	.short	0x0000


	//----- nvinfo : EIATTR_MAXREG_COUNT
	.align		4
        /*003c*/ 	.byte	0x03, 0x1b
        /*003e*/ 	.short	0x00ff


	//----- nvinfo : EIATTR_MERCURY_ISA_VERSION
	.align		4
        /*0040*/ 	.byte	0x03, 0x5f
        /*0042*/ 	.short	0x0101


	//----- nvinfo : EIATTR_VRC_CTA_INIT_COUNT
	.align		4
        /*0044*/ 	.byte	0x02, 0x4a
	.zero		1
	.zero		1


	//----- nvinfo : EIATTR_EXIT_INSTR_OFFSETS
	.align		4
        /*0048*/ 	.byte	0x04, 0x1c
        /*004a*/ 	.short	(.L_39 - .L_38)


	//   ....[0]....
.L_38:
        /*004c*/ 	.word	0x00000030


	//   ....[1]....
        /*0050*/ 	.word	0x000005a0


	//   ....[2]....
        /*0054*/ 	.word	0x00000830


	//   ....[3]....
        /*0058*/ 	.word	0x000009b0


	//   ....[4]....
        /*005c*/ 	.word	0x00000aa0


	//----- nvinfo : EIATTR_CBANK_PARAM_SIZE
	.align		4
.L_39:
        /*0060*/ 	.byte	0x03, 0x19
        /*0062*/ 	.short	0x0010


	//----- nvinfo : EIATTR_PARAM_CBANK
	.align		4
        /*0064*/ 	.byte	0x04, 0x0a
        /*0066*/ 	.short	(.L_41 - .L_40)
	.align		4
.L_40:
        /*0068*/ 	.word	index@(.nv.constant0._Z6d_pushPffi)
        /*006c*/ 	.short	0x0380
        /*006e*/ 	.short	0x0010


	//----- nvinfo : EIATTR_SW_WAR
	.align		4
.L_41:
        /*0070*/ 	.byte	0x04, 0x36
        /*0072*/ 	.short	(.L_43 - .L_42)
.L_42:
        /*0074*/ 	.word	0x00000008
.L_43:


//--------------------- .nv.callgraph             --------------------------
	.section	.nv.callgraph,"",@"SHT_CUDA_CALLGRAPH"
	.align	4
	.sectionentsize	8
	.align		4
        /*0000*/ 	.word	0x00000000
	.align		4
        /*0004*/ 	.word	0xffffffff
	.align		4
        /*0008*/ 	.word	0x00000000
	.align		4
        /*000c*/ 	.word	0xfffffffe
	.align		4
        /*0010*/ 	.word	0x00000000
	.align		4
        /*0014*/ 	.word	0xfffffffd
	.align		4
        /*0018*/ 	.word	0x00000000
	.align		4
        /*001c*/ 	.word	0xfffffffc


//--------------------- .text._Z5d_popPfS_ii      --------------------------
	.section	.text._Z5d_popPfS_ii,"ax",@progbits
	.align	128
        .global         _Z5d_popPfS_ii
        .type           _Z5d_popPfS_ii,@function
        .size           _Z5d_popPfS_ii,(.L_x_9 - _Z5d_popPfS_ii)
        .other          _Z5d_popPfS_ii,@"STO_CUDA_ENTRY STV_DEFAULT"
_Z5d_popPfS_ii:
.text._Z5d_popPfS_ii:
[----:B------:R-:W-:Y:S01]  /*0000*/  LDC R1, c[0x0][0x37c] ;  /* 0x0000df00ff017b82 */ /* 0x000fe20000000800 */
[----:B------:R-:W0:Y:S07]  /*0010*/  S2R R0, SR_TID.X ;  /* 0x0000000000007919 */ /* 0x000e2e0000002100 */
[----:B------:R-:W0:Y:S01]  /*0020*/  S2UR UR4, SR_CTAID.X ;  /* 0x00000000000479c3 */ /* 0x000e220000002500 */
[----:B------:R-:W1:Y:S01]  /*0030*/  LDCU UR6, c[0x0][0x394] ;  /* 0x00007280ff0677ac */ /* 0x000e620008000800 */
[----:B------:R-:W-:Y:S06]  /*0040*/  BSSY.RECONVERGENT B0, `(.L_x_0) ;  /* 0x000000a000007945 */ /* 0x000fec0003800200 */
[----:B------:R-:W0:Y:S02]  /*0050*/  LDC R3, c[0x0][0x360] ;  /* 0x0000d800ff037b82 */ /* 0x000e240000000800 */
[----:B0-----:R-:W-:Y:S01]  /*0060*/  IMAD R0, R3, UR4, R0 ;  /* 0x0000000403007c24 */ /* 0x001fe2000f8e0200 */
[----:B------:R-:W0:Y:S04]  /*0070*/  LDCU.64 UR4, c[0x0][0x358] ;  /* 0x00006b00ff0477ac */ /* 0x000e280008000a00 */
[----:B-1----:R-:W-:-:S13]  /*0080*/  LOP3.LUT P0, RZ, R0, UR6, RZ, 0xfc, !PT ;  /* 0x0000000600ff7c12 */ /* 0x002fda000f80fcff */
[----:B------:R-:W-:Y:S05]  /*0090*/  @P0 BRA `(.L_x_1) ;  /* 0x0000000000100947 */ /* 0x000fea0003800000 */
[----:B------:R-:W0:Y:S02]  /*00a0*/  LDC.64 R2, c[0x0][0x380] ;  /* 0x0000e000ff027b82 */ /* 0x000e240000000a00 */
[----:B0-----:R-:W2:Y:S06]  /*00b0*/  LDG.E R3, desc[UR4][R2.64] ;  /* 0x0000000402037981 */ /* 0x001eac000c1e1900 */
[----:B------:R-:W2:Y:S02]  /*00c0*/  LDC.64 R4, c[0x0][0x388] ;  /* 0x0000e200ff047b82 */ /* 0x000ea40000000a00 */
[----:B--2---:R1:W-:Y:S02]  /*00d0*/  STG.E desc[UR4][R4.64], R3 ;  /* 0x0000000304007986 */ /* 0x0043e4000c101904 */
.L_x_1:
[----:B0-----:R-:W-:Y:S05]  /*00e0*/  BSYNC.RECONVERGENT B0 ;  /* 0x0000000000007941 */ /* 0x001fea0003800200 */
.L_x_0:
[----:B------:R-:W0:Y:S01]  /*00f0*/  LDCU UR7, c[0x0][0x390] ;  /* 0x00007200ff0777ac */ /* 0x000e220008000800 */
[----:B-1----:R-:W-:-:S04]  /*0100*/  IADD3 R5, PT, PT, R0, UR6, RZ ;  /* 0x0000000600057c10 */ /* 0x002fc8000fffe0ff */
[----:B0-----:R-:W-:-:S13]  /*0110*/  ISETP.GE.AND P0, PT, R5, UR7, PT ;  /* 0x0000000705007c0c */ /* 0x001fda000bf06270 */
[----:B------:R-:W-:Y:S05]  /*0120*/  @P0 EXIT ;  /* 0x000000000000094d */ /* 0x000fea0003800000 */
[----:B------:R-:W0:Y:S02]  /*0130*/  LDC.64 R2, c[0x0][0x380] ;  /* 0x0000e000ff027b82 */ /* 0x000e240000000a00 */
[----:B0-----:R-:W-:-:S05]  /*0140*/  IMAD.WIDE R2, R5, 0x4, R2 ;  /* 0x0000000405027825 */ /* 0x001fca00078e0202 */
[----:B------:R-:W2:Y:S04]  /*0150*/  LDG.E R5, desc[UR4][R2.64+0x4] ;  /* 0x0000040402057981 */ /* 0x000ea8000c1e1900 */
[----:B--2---:R-:W-:Y:S01]  /*0160*/  STG.E desc[UR4][R2.64], R5 ;  /* 0x0000000502007986 */ /* 0x004fe2000c101904 */
[----:B------:R-:W-:Y:S05]  /*0170*/  EXIT ;  /* 0x000000000000794d */ /* 0x000fea0003800000 */
.L_x_2:
[----:B------:R-:W-:-:S00]  /*0180*/  BRA `(.L_x_2) ;  /* 0xfffffffc00fc7947 */ /* 0x000fc0000383ffff */
[----:B------:R-:W-:-:S00]  /*0190*/  NOP ;  /* 0x0000000000007918 */ /* 0x000fc00000000000 */
        /* <DEDUP_REMOVED lines=14> */
.L_x_9:


//--------------------- .text._Z6d_pushPffi       --------------------------
	.section	.text._Z6d_pushPffi,"ax",@progbits
	.align	128
        .global         _Z6d_pushPffi
        .type           _Z6d_pushPffi,@function
        .size           _Z6d_pushPffi,(.L_x_10 - _Z6d_pushPffi)
        .other          _Z6d_pushPffi,@"STO_CUDA_ENTRY STV_DEFAULT"
_Z6d_pushPffi:
.text._Z6d_pushPffi:
[----:B------:R-:W-:Y:S08]  /*0000*/  LDC R1, c[0x0][0x37c] ;  /* 0x0000df00ff017b82 */ /* 0x000ff00000000800 */
[----:B------:R-:W0:Y:S02]  /*0010*/  LDC R2, c[0x0][0x38c] ;  /* 0x0000e300ff027b82 */ /* 0x000e240000000800 */
[----:B0-----:R-:W-:-:S13]  /*0020*/  ISETP.GE.AND P0, PT, R2, 0x1, PT ;  /* 0x000000010200780c */ /* 0x001fda0003f06270 */
[----:B------:R-:W-:Y:S05]  /*0030*/  @!P0 EXIT ;  /* 0x000000000000894d */ /* 0x000fea0003800000 */
[----:B------:R-:W0:Y:S01]  /*0040*/  LDCU UR4, c[0x0][0x388] ;  /* 0x00007100ff0477ac */ /* 0x000e220008000800 */
[C---:B------:R-:W-:Y:S01]  /*0050*/  ISETP.GE.U32.AND P1, PT, R2.reuse, 0x10, PT ;  /* 0x000000100200780c */ /* 0x040fe20003f26070 */
[----:B------:R-:W-:Y:S01]  /*0060*/  IMAD.MOV.U32 R4, RZ, RZ, RZ ;  /* 0x000000ffff047224 */ /* 0x000fe200078e00ff */
[----:B------:R-:W-:Y:S01]  /*0070*/  LOP3.LUT R14, R2, 0xf, RZ, 0xc0, !PT ;  /* 0x0000000f020e7812 */ /* 0x000fe200078ec0ff */
[----:B------:R-:W1:Y:S03]  /*0080*/  LDCU.64 UR6, c[0x0][0x358] ;  /* 0x00006b00ff0677ac */ /* 0x000e660008000a00 */
[----:B------:R-:W-:Y:S01]  /*0090*/  ISETP.NE.AND P0, PT, R14, RZ, PT ;  /* 0x000000ff0e00720c */ /* 0x000fe20003f05270 */
[----:B0-----:R-:W-:-:S06]  /*00a0*/  IMAD.U32 R0, RZ, RZ, UR4 ;  /* 0x00000004ff007e24 */ /* 0x001fcc000f8e00ff */
[----:B------:R-:W-:Y:S06]  /*00b0*/  @!P1 BRA `(.L_x_3) ;  /* 0x0000000400389947 */ /* 0x000fec0003800000 */
[----:B------:R-:W0:Y:S01]  /*00c0*/  LDCU.64 UR4, c[0x0][0x380] ;  /* 0x00007000ff0477ac */ /* 0x000e220008000a00 */
[----:B------:R-:W-:-:S05]  /*00d0*/  LOP3.LUT R4, R2, 0x7ffffff0, RZ, 0xc0, !PT ;  /* 0x7ffffff002047812 */ /* 0x000fca00078ec0ff */
[----:B------:R-:W-:Y:S01]  /*00e0*/  IMAD.MOV R5, RZ, RZ, -R4 ;  /* 0x000000ffff057224 */ /* 0x000fe200078e0a04 */
[----:B0-----:R-:W-:-:S04]  /*00f0*/  UIADD3 UR4, UP0, UPT, UR4, 0x20, URZ ;  /* 0x0000002004047890 */ /* 0x001fc8000ff1e0ff */
[----:B------:R-:W-:Y:S02]  /*0100*/  UIADD3.X UR5, UPT, UPT, URZ, UR5, URZ, UP0, !UPT ;  /* 0x00000005ff057290 */ /* 0x000fe400087fe4ff */
[----:B------:R-:W-:-:S04]  /*0110*/  IMAD.U32 R6, RZ, RZ, UR4 ;  /* 0x00000004ff067e24 */ /* 0x000fc8000f8e00ff */
[----:B------:R-:W-:-:S07]  /*0120*/  IMAD.U32 R7, RZ, RZ, UR5 ;  /* 0x00000005ff077e24 */ /* 0x000fce000f8e00ff */
.L_x_4:
[----:B------:R-:W-:Y:S02]  /*0130*/  IMAD.MOV.U32 R2, RZ, RZ, R6 ;  /* 0x000000ffff027224 */ /* 0x000fe400078e0006 */
[----:B------:R-:W-:-:S05]  /*0140*/  IMAD.MOV.U32 R3, RZ, RZ, R7 ;  /* 0x000000ffff037224 */ /* 0x000fca00078e0007 */
[----:B-1----:R-:W2:Y:S04]  /*0150*/  LDG.E R7, desc[UR6][R2.64+-0x20] ;  /* 0xffffe00602077981 */ /* 0x002ea8000c1e1900 */
[----:B------:R-:W3:Y:S04]  /*0160*/  LDG.E R9, desc[UR6][R2.64+-0x1c] ;  /* 0xffffe40602097981 */ /* 0x000ee8000c1e1900 */
[----:B------:R-:W4:Y:S04]  /*0170*/  LDG.E R11, desc[UR6][R2.64+-0x18] ;  /* 0xffffe806020b7981 */ /* 0x000f28000c1e1900 */
[----:B------:R-:W5:Y:S04]  /*0180*/  LDG.E R13, desc[UR6][R2.64+-0x14] ;  /* 0xffffec06020d7981 */ /* 0x000f68000c1e1900 */
        /* <DEDUP_REMOVED lines=11> */
[----:B------:R-:W5:Y:S01]  /*0240*/  LDG.E R12, desc[UR6][R2.64+0x1c] ;  /* 0x00001c06020c7981 */ /* 0x000f62000c1e1900 */
[----:B------:R-:W-:-:S05]  /*0250*/  VIADD R5, R5, 0x10 ;  /* 0x0000001005057836 */ /* 0x000fca0000000000 */
[----:B------:R-:W-:Y:S02]  /*0260*/  ISETP.NE.AND P3, PT, R5, RZ, PT ;  /* 0x000000ff0500720c */ /* 0x000fe40003f65270 */
[----:B--2---:R-:W-:-:S13]  /*0270*/  FSETP.GEU.AND P1, PT, R0, R7, PT ;  /* 0x000000070000720b */ /* 0x004fda0003f2e000 */
[----:B------:R0:W-:Y:S02]  /*0280*/  @!P1 STG.E desc[UR6][R2.64+-0x20], R0 ;  /* 0xffffe00002009986 */ /* 0x0001e4000c101906 */
[----:B0-----:R-:W-:-:S05]  /*0290*/  @!P1 IMAD.MOV.U32 R0, RZ, RZ, R7 ;  /* 0x000000ffff009224 */ /* 0x001fca00078e0007 */
[----:B---3--:R-:W-:-:S13]  /*02a0*/  FSETP.GEU.AND P1, PT, R0, R9, PT ;  /* 0x000000090000720b */ /* 0x008fda0003f2e000 */
[----:B------:R0:W-:Y:S02]  /*02b0*/  @!P1 STG.E desc[UR6][R2.64+-0x1c], R0 ;  /* 0xffffe40002009986 */ /* 0x0001e4000c101906 */
[----:B0-----:R-:W-:-:S05]  /*02c0*/  @!P1 IMAD.MOV.U32 R0, RZ, RZ, R9 ;  /* 0x000000ffff009224 */ /* 0x001fca00078e0009 */
[----:B----4-:R-:W-:-:S13]  /*02d0*/  FSETP.GEU.AND P1, PT, R0, R11, PT ;  /* 0x0000000b0000720b */ /* 0x010fda0003f2e000 */
[----:B------:R0:W-:Y:S02]  /*02e0*/  @!P1 STG.E desc[UR6][R2.64+-0x18], R0 ;  /* 0xffffe80002009986 */ /* 0x0001e4000c101906 */
[----:B0-----:R-:W-:-:S05]  /*02f0*/  @!P1 IMAD.MOV.U32 R0, RZ, RZ, R11 ;  /* 0x000000ffff009224 */ /* 0x001fca00078e000b */
[----:B-----5:R-:W-:-:S13]  /*0300*/  FSETP.GEU.AND P1, PT, R0, R13, PT ;  /* 0x0000000d0000720b */ /* 0x020fda0003f2e000 */
[----:B------:R0:W-:Y:S02]  /*0310*/  @!P1 STG.E desc[UR6][R2.64+-0x14], R0 ;  /* 0xffffec0002009986 */ /* 0x0001e4000c101906 */
[----:B0-----:R-:W-:-:S04]  /*0320*/  @!P1 MOV R0, R13 ;  /* 0x0000000d00009202 */ /* 0x001fc80000000f00 */
[----:B------:R-:W-:-:S13]  /*0330*/  FSETP.GEU.AND P1, PT, R0, R15, PT ;  /* 0x0000000f0000720b */ /* 0x000fda0003f2e000 */
[----:B------:R0:W-:Y:S02]  /*0340*/  @!P1 STG.E desc[UR6][R2.64+-0x10], R0 ;  /* 0xfffff00002009986 */ /* 0x0001e4000c101906 */
[----:B0-----:R-:W-:-:S05]  /*0350*/  @!P1 IMAD.MOV.U32 R0, RZ, RZ, R15 ;  /* 0x000000ffff009224 */ /* 0x001fca00078e000f */
        /* <DEDUP_REMOVED lines=23> */
[----:B0-----:R-:W-:Y:S02]  /*04d0*/  @!P1 MOV R0, R6 ;  /* 0x0000000600009202 */ /* 0x001fe40000000f00 */
[----:B------:R-:W-:Y:S02]  /*04e0*/  IADD3 R6, P2, PT, R2, 0x40, RZ ;  /* 0x0000004002067810 */ /* 0x000fe40007f5e0ff */
[----:B------:R-:W-:-:S03]  /*04f0*/  FSETP.GEU.AND P1, PT, R0, R8, PT ;  /* 0x000000080000720b */ /* 0x000fc60003f2e000 */
[----:B------:R-:W-:-:S10]  /*0500*/  IMAD.X R7, RZ, RZ, R3, P2 ;  /* 0x000000ffff077224 */ /* 0x000fd400010e0603 */
[----:B------:R0:W-:Y:S02]  /*0510*/  @!P1 STG.E desc[UR6][R2.64+0x14], R0 ;  /* 0x0000140002009986 */ /* 0x0001e4000c101906 */
[----:B0-----:R-:W-:-:S05]  /*0520*/  @!P1 IMAD.MOV.U32 R0, RZ, RZ, R8 ;  /* 0x000000ffff009224 */ /* 0x001fca00078e0008 */
[----:B------:R-:W-:-:S13]  /*0530*/  FSETP.GEU.AND P1, PT, R0, R10, PT ;  /* 0x0000000a0000720b */ /* 0x000fda0003f2e000 */
[----:B------:R0:W-:Y:S02]  /*0540*/  @!P1 STG.E desc[UR6][R2.64+0x18], R0 ;  /* 0x0000180002009986 */ /* 0x0001e4000c101906 */
[----:B0-----:R-:W-:-:S05]  /*0550*/  @!P1 IMAD.MOV.U32 R0, RZ, RZ, R10 ;  /* 0x000000ffff009224 */ /* 0x001fca00078e000a */
[----:B------:R-:W-:-:S13]  /*0560*/  FSETP.GEU.AND P1, PT, R0, R12, PT ;  /* 0x0000000c0000720b */ /* 0x000fda0003f2e000 */
[----:B------:R0:W-:Y:S02]  /*0570*/  @!P1 STG.E desc[UR6][R2.64+0x1c], R0 ;  /* 0x00001c0002009986 */ /* 0x0001e4000c101906 */
[----:B0-----:R-:W-:Y:S01]  /*0580*/  @!P1 IMAD.MOV.U32 R0, RZ, RZ, R12 ;  /* 0x000000ffff009224 */ /* 0x001fe200078e000c */
[----:B------:R-:W-:Y:S06]  /*0590*/  @P3 BRA `(.L_x_4) ;  /* 0xfffffff800e43947 */ /* 0x000fec000383ffff */
.L_x_3:
[----:B-1----:R-:W-:Y:S05]  /*05a0*/  @!P0 EXIT ;  /* 0x000000000000894d */ /* 0x002fea0003800000 */
[----:B------:R-:W0:Y:S01]  /*05b0*/  LDCU UR4, c[0x0][0x38c] ;  /* 0x00007180ff0477ac */ /* 0x000e220008000800 */
[----:B------:R-:W-:Y:S01]  /*05c0*/  ISETP.GE.U32.AND P1, PT, R14, 0x8, PT ;  /* 0x000000080e00780c */ /* 0x000fe20003f26070 */
[----:B0-----:R-:W-:-:S06]  /*05d0*/  ULOP3.LUT UR5, UR4, 0x7, URZ, 0xc0, !UPT ;  /* 0x0000000704057892 */ /* 0x001fcc000f8ec0ff */
[----:B------:R-:W-:-:S06]  /*05e0*/  ISETP.NE.AND P0, PT, RZ, UR5, PT ;  /* 0x00000005ff007c0c */ /* 0x000fcc000bf05270 */
[----:B------:R-:W-:Y:S07]  /*05f0*/  @!P1 BRA `(.L_x_5) ;  /* 0x00000000008c9947 */ /* 0x000fee0003800000 */
[----:B------:R-:W0:Y:S02]  /*0600*/  LDC.64 R2, c[0x0][0x380] ;  /* 0x0000e000ff027b82 */ /* 0x000e240000000a00 */
[----:B0-----:R-:W-:-:S05]  /*0610*/  IMAD.WIDE.U32 R2, R4, 0x4, R2 ;  /* 0x0000000404027825 */ /* 0x001fca00078e0002 */
[----:B------:R-:W2:Y:S04]  /*0620*/  LDG.E R5, desc[UR6][R2.64] ;  /* 0x0000000602057981 */ /* 0x000ea8000c1e1900 */
[----:B------:R-:W3:Y:S04]  /*0630*/  LDG.E R7, desc[UR6][R2.64+0x4] ;  /* 0x0000040602077981 */ /* 0x000ee8000c1e1900 */
[----:B------:R-:W4:Y:S04]  /*0640*/  LDG.E R9, desc[UR6][R2.64+0x8] ;  /* 0x0000080602097981 */ /* 0x000f28000c1e1900 */
[----:B------:R-:W5:Y:S04]  /*0650*/  LDG.E R11, desc[UR6][R2.64+0xc] ;  /* 0x00000c06020b7981 */ /* 0x000f68000c1e1900 */
[----:B------:R-:W5:Y:S04]  /*0660*/  LDG.E R13, desc[UR6][R2.64+0x10] ;  /* 0x00001006020d7981 */ /* 0x000f68000c1e1900 */
[----:B------:R-:W5:Y:S04]  /*0670*/  LDG.E R15, desc[UR6][R2.64+0x14] ;  /* 0x00001406020f7981 */ /* 0x000f68000c1e1900 */
[----:B------:R-:W5:Y:S04]  /*0680*/  LDG.E R17, desc[UR6][R2.64+0x18] ;  /* 0x0000180602117981 */ /* 0x000f68000c1e1900 */
[----:B------:R-:W5:Y:S01]  /*0690*/  LDG.E R19, desc[UR6][R2.64+0x1c] ;  /* 0x00001c0602137981 */ /* 0x000f62000c1e1900 */
[----:B------:R-:W-:Y:S01]  /*06a0*/  VIADD R4, R4, 0x8 ;  /* 0x0000000804047836 */ /* 0x000fe20000000000 */
        /* <DEDUP_REMOVED lines=23> */
[----:B0-----:R-:W-:-:S07]  /*0820*/  @!P1 IMAD.MOV.U32 R0, RZ, RZ, R19 ;  /* 0x000000ffff009224 */ /* 0x001fce00078e0013 */
.L_x_5:
[----:B------:R-:W-:Y:S05]  /*0830*/  @!P0 EXIT ;  /* 0x000000000000894d */ /* 0x000fea0003800000 */
[----:B------:R-:W-:Y:S02]  /*0840*/  UISETP.GE.U32.AND UP0, UPT, UR5, 0x4, UPT ;  /* 0x000000040500788c */ /* 0x000fe4000bf06070 */
[----:B------:R-:W-:-:S06]  /*0850*/  ULOP3.LUT UR4, UR4, 0x3, URZ, 0xc0, !UPT ;  /* 0x0000000304047892 */ /* 0x000fcc000f8ec0ff */
[----:B------:R-:W-:Y:S01]  /*0860*/  ISETP.NE.AND P0, PT, RZ, UR4, PT ;  /* 0x00000004ff007c0c */ /* 0x000fe2000bf05270 */
[----:B------:R-:W-:-:S12]  /*0870*/  BRA.U !UP0, `(.L_x_6) ;  /* 0x00000001084c7547 */ /* 0x000fd8000b800000 */
[----:B------:R-:W0:Y:S02]  /*0880*/  LDC.64 R2, c[0x0][0x380] ;  /* 0x0000e000ff027b82 */ /* 0x000e240000000a00 */
[----:B0-----:R-:W-:-:S05]  /*0890*/  IMAD.WIDE.U32 R2, R4, 0x4, R2 ;  /* 0x0000000404027825 */ /* 0x001fca00078e0002 */
[----:B------:R-:W2:Y:S04]  /*08a0*/  LDG.E R5, desc[UR6][R2.64] ;  /* 0x0000000602057981 */ /* 0x000ea8000c1e1900 */
[----:B------:R-:W3:Y:S04]  /*08b0*/  LDG.E R7, desc[UR6][R2.64+0x4] ;  /* 0x0000040602077981 */ /* 0x000ee8000c1e1900 */
[----:B------:R-:W4:Y:S04]  /*08c0*/  LDG.E R9, desc[UR6][R2.64+0x8] ;  /* 0x0000080602097981 */ /* 0x000f28000c1e1900 */
        /* <DEDUP_REMOVED lines=10> */
[----:B0-----:R-:W-:-:S04]  /*0970*/  @!P1 MOV R0, R9 ;  /* 0x0000000900009202 */ /* 0x001fc80000000f00 */
[----:B-----5:R-:W-:-:S13]  /*0980*/  FSETP.GEU.AND P1, PT, R0, R11, PT ;  /* 0x0000000b0000720b */ /* 0x020fda0003f2e000 */
[----:B------:R0:W-:Y:S02]  /*0990*/  @!P1 STG.E desc[UR6][R2.64+0xc], R0 ;  /* 0x00000c0002009986 */ /* 0x0001e4000c101906 */
[----:B0-----:R-:W-:-:S07]  /*09a0*/  @!P1 IMAD.MOV.U32 R0, RZ, RZ, R11 ;  /* 0x000000ffff009224 */ /* 0x001fce00078e000b */
.L_x_6:
[----:B------:R-:W-:Y:S05]  /*09b0*/  @!P0 EXIT ;  /* 0x000000000000894d */ /* 0x000fea0003800000 */
[----:B------:R-:W0:Y:S01]  /*09c0*/  LDC.64 R2, c[0x0][0x380] ;  /* 0x0000e000ff027b82 */ /* 0x000e220000000a00 */
[----:B------:R-:W-:Y:S01]  /*09d0*/  UIADD3 UR4, UPT, UPT, -UR4, URZ, URZ ;  /* 0x000000ff04047290 */ /* 0x000fe2000fffe1ff */
[----:B0-----:R-:W-:-:S11]  /*09e0*/  IMAD.WIDE.U32 R4, R4, 0x4, R2 ;  /* 0x0000000404047825 */ /* 0x001fd600078e0002 */
.L_x_7:
[----:B------:R-:W-:Y:S02]  /*09f0*/  IMAD.MOV.U32 R2, RZ, RZ, R4 ;  /* 0x000000ffff027224 */ /* 0x000fe400078e0004 */
[----:B------:R-:W-:-:S05]  /*0a00*/  IMAD.MOV.U32 R3, RZ, RZ, R5 ;  /* 0x000000ffff037224 */ /* 0x000fca00078e0005 */
[----:B------:R-:W2:Y:S01]  /*0a10*/  LDG.E R7, desc[UR6][R2.64] ;  /* 0x0000000602077981 */ /* 0x000ea2000c1e1900 */
[----:B------:R-:W-:Y:S01]  /*0a20*/  UIADD3 UR4, UPT, UPT, UR4, 0x1, URZ ;  /* 0x0000000104047890 */ /* 0x000fe2000fffe0ff */
[----:B------:R-:W-:-:S03]  /*0a30*/  IADD3 R4, P1, PT, R2, 0x4, RZ ;  /* 0x0000000402047810 */ /* 0x000fc60007f3e0ff */
[----:B------:R-:W-:Y:S02]  /*0a40*/  UISETP.NE.AND UP0, UPT, UR4, URZ, UPT ;  /* 0x000000ff0400728c */ /* 0x000fe4000bf05270 */
[----:B------:R-:W-:Y:S01]  /*0a50*/  IMAD.X R5, RZ, RZ, R3, P1 ;  /* 0x000000ffff057224 */ /* 0x000fe200008e0603 */
[----:B--2---:R-:W-:-:S13]  /*0a60*/  FSETP.GEU.AND P0, PT, R0, R7, PT ;  /* 0x000000070000720b */ /* 0x004fda0003f0e000 */
[----:B------:R0:W-:Y:S02]  /*0a70*/  @!P0 STG.E desc[UR6][R2.64], R0 ;  /* 0x0000000002008986 */ /* 0x0001e4000c101906 */
[----:B0-----:R-:W-:Y:S01]  /*0a80*/  @!P0 IMAD.MOV.U32 R0, RZ, RZ, R7 ;  /* 0x000000ffff008224 */ /* 0x001fe200078e0007 */
[----:B------:R-:W-:Y:S06]  /*0a90*/  BRA.U UP0, `(.L_x_7) ;  /* 0xfffffffd00d47547 */ /* 0x000fec000b83ffff */
[----:B------:R-:W-:Y:S05]  /*0aa0*/  EXIT ;  /* 0x000000000000794d */ /* 0x000fea0003800000 */
.L_x_8:
        /* <DEDUP_REMOVED lines=13> */
.L_x_10:


//--------------------- .nv.shared.reserved.0     --------------------------
	.section	.nv.shared.reserved.0,"aw",@nobits
	.weak		__nv_reservedSMEM_offset_0_alias
	.size		__nv_reservedSMEM_offset_0_alias, 0, 64
	.other		__nv_reservedSMEM_offset_0_alias,@"STO_CUDA_RESERVED_SHARED STV_DEFAULT"
__nv_reservedSMEM_offset_0_alias:
	.zero		0
	.zero		64


//--------------------- .nv.constant0._Z5d_popPfS_ii --------------------------
	.section	.nv.constant0._Z5d_popPfS_ii,"a",@progbits
	.sectionflags	@""
	.align	4
.nv.constant0._Z5d_popPfS_ii:
	.zero		920


//--------------------- .nv.constant0._Z6d_pushPffi --------------------------
	.section	.nv.constant0._Z6d_pushPffi,"a",@progbits
	.sectionflags	@""
	.align	4
.nv.constant0._Z6d_pushPffi:
	.zero		912


//--------------------- SYMBOLS --------------------------

	.type		.nv.reservedSmem.offset0,@object
	.size		.nv.reservedSmem.offset0,0x4
